//
// Generated by NVIDIA NVVM Compiler
//
// Compiler Build ID: CL-36424714
// Cuda compilation tools, release 13.0, V13.0.88
// Based on NVVM 20.0.0
//

.version 9.0
.target sm_100
.address_size 64

	// .globl	_Z8myKernelPP6Runner

.visible .entry _Z8myKernelPP6Runner(
	.param .u64 .ptr .align 1 _Z8myKernelPP6Runner_param_0
)
{
	.reg .b32 	%r<8>;
	.reg .b64 	%rd<7>;

	ld.param.u64 	%rd1, [_Z8myKernelPP6Runner_param_0];
	cvta.to.global.u64 	%rd2, %rd1;
	mov.u32 	%r1, %tid.x;
	mov.u32 	%r2, %ntid.x;
	mov.u32 	%r3, %ctaid.x;
	mad.lo.s32 	%r4, %r2, %r3, %r1;
	mul.wide.s32 	%rd3, %r4, 8;
	add.s64 	%rd4, %rd2, %rd3;
	ld.global.u64 	%rd5, [%rd4];
	cvta.to.global.u64 	%rd6, %rd5;
	ld.global.u32 	%r5, [%rd6+8];
	ld.global.u32 	%r6, [%rd6+4];
	add.s32 	%r7, %r6, %r5;
	st.global.u32 	[%rd6+4], %r7;
	ret;

}


// ===== COMPILED SASS (sm_100) =====

	.target	sm_100

	.elftype	@"ET_EXEC"


//--------------------- .note.nv.tkinfo           --------------------------
	.section	.note.nv.tkinfo,"",@"SHT_NOTE"
	.sectionflags	@"SHF_NOTE_NV_TKINFO"
	.tkinfo
        /*0018*/ 	.word	0x00000002
        /*0030*/ 	.string	""
        /*0030*/ 	.string	"ptxas"
        /*0030*/ 	.string	"Cuda compilation tools, release 13.0, V13.0.88"
        /*0030*/ 	.string	"Build cuda_13.0.r13.0/compiler.36424714_0"
        /*0030*/ 	.string	"-arch sm_100 -m 64 "



//--------------------- .note.nv.cuinfo           --------------------------
	.section	.note.nv.cuinfo,"",@"SHT_NOTE"
	.sectionflags	@"SHF_NOTE_NV_CUINFO"
        /*0018*/ 	.short	0x0002
        /*001a*/ 	.short	0x0064
        /*001c*/ 	.short	0x0082
	.zero		2


//--------------------- .nv.info                  --------------------------
	.section	.nv.info,"",@"SHT_CUDA_INFO"
	.align	4


	//----- nvinfo : EIATTR_REGCOUNT
	.align		4
        /*0000*/ 	.byte	0x04, 0x2f
        /*0002*/ 	.short	(.L_1 - .L_0)
	.align		4
.L_0:
        /*0004*/ 	.word	index@(_Z8myKernelPP6Runner)
        /*0008*/ 	.word	0x00000008


	//----- nvinfo : EIATTR_FRAME_SIZE
	.align		4
.L_1:
        /*000c*/ 	.byte	0x04, 0x11
        /*000e*/ 	.short	(.L_3 - .L_2)
	.align		4
.L_2:
        /*0010*/ 	.word	index@(_Z8myKernelPP6Runner)
        /*0014*/ 	.word	0x00000000


	//----- nvinfo : EIATTR_MIN_STACK_SIZE
	.align		4
.L_3:
        /*0018*/ 	.byte	0x04, 0x12
        /*001a*/ 	.short	(.L_5 - .L_4)
	.align		4
.L_4:
        /*001c*/ 	.word	index@(_Z8myKernelPP6Runner)
        /*0020*/ 	.word	0x00000000
.L_5:


//--------------------- .nv.compat                --------------------------
	.section	.nv.compat,"",@"SHT_CUDA_COMPAT_INFO"
	.align	4
        /*0000*/ 	.byte	0x02, 0x09, 0x00, 0x00, 0x02, 0x02, 0x01, 0x00, 0x02, 0x05, 0x05, 0x00, 0x03, 0x07, 0x01, 0x01
        /*0010*/ 	.byte	0x02, 0x03, 0x00, 0x00, 0x02, 0x06, 0x01, 0x00, 0x04, 0x0b, 0x08, 0x00, 0x09, 0x00, 0x00, 0x00
        /*0020*/ 	.byte	0x00, 0x00, 0x00, 0x00


//--------------------- .nv.info._Z8myKernelPP6Runner --------------------------
	.section	.nv.info._Z8myKernelPP6Runner,"",@"SHT_CUDA_INFO"
	.sectionflags	@""
	.align	4


	//----- nvinfo : EIATTR_CUDA_API_VERSION
	.align		4
        /*0000*/ 	.byte	0x04, 0x37
        /*0002*/ 	.short	(.L_7 - .L_6)
.L_6:
        /*0004*/ 	.word	0x00000082


	//----- nvinfo : EIATTR_KPARAM_INFO
	.align		4
.L_7:
        /*0008*/ 	.byte	0x04, 0x17
        /*000a*/ 	.short	(.L_9 - .L_8)
.L_8:
        /*000c*/ 	.word	0x00000000
        /*0010*/ 	.short	0x0000
        /*0012*/ 	.short	0x0000
        /*0014*/ 	.byte	0x00, 0xf5, 0x21, 0x00


	//----- nvinfo : EIATTR_SPARSE_MMA_MASK
	.align		4
.L_9:
        /*0018*/ 	.byte	0x03, 0x50
        /*001a*/ 	.short	0x0000


	//----- nvinfo : EIATTR_MAXREG_COUNT
	.align		4
        /*001c*/ 	.byte	0x03, 0x1b
        /*001e*/ 	.short	0x00ff


	//----- nvinfo : EIATTR_MERCURY_ISA_VERSION
	.align		4
        /*0020*/ 	.byte	0x03, 0x5f
        /*0022*/ 	.short	0x0101


	//----- nvinfo : EIATTR_VRC_CTA_INIT_COUNT
	.align		4
        /*0024*/ 	.byte	0x02, 0x4a
	.zero		1
	.zero		1


	//----- nvinfo : EIATTR_EXIT_INSTR_OFFSETS
	.align		4
        /*0028*/ 	.byte	0x04, 0x1c
        /*002a*/ 	.short	(.L_11 - .L_10)


	//   ....[0]....
.L_10:
        /*002c*/ 	.word	0x000000d0


	//----- nvinfo : EIATTR_CBANK_PARAM_SIZE
	.align		4
.L_11:
        /*0030*/ 	.byte	0x03, 0x19
        /*0032*/ 	.short	0x0008


	//----- nvinfo : EIATTR_PARAM_CBANK
	.align		4
        /*0034*/ 	.byte	0x04, 0x0a
        /*0036*/ 	.short	(.L_13 - .L_12)
	.align		4
.L_12:
        /*0038*/ 	.word	index@(.nv.constant0._Z8myKernelPP6Runner)
        /*003c*/ 	.short	0x0380
        /*003e*/ 	.short	0x0008


	//----- nvinfo : EIATTR_SW_WAR
	.align		4
.L_13:
        /*0040*/ 	.byte	0x04, 0x36
        /*0042*/ 	.short	(.L_15 - .L_14)
.L_14:
        /*0044*/ 	.word	0x00000008
.L_15:


//--------------------- .nv.callgraph             --------------------------
	.section	.nv.callgraph,"",@"SHT_CUDA_CALLGRAPH"
	.align	4
	.sectionentsize	8
	.align		4
        /*0000*/ 	.word	0x00000000
	.align		4
        /*0004*/ 	.word	0xffffffff
	.align		4
        /*0008*/ 	.word	0x00000000
	.align		4
        /*000c*/ 	.word	0xfffffffe
	.align		4
        /*0010*/ 	.word	0x00000000
	.align		4
        /*0014*/ 	.word	0xfffffffd
	.align		4
        /*0018*/ 	.word	0x00000000
	.align		4
        /*001c*/ 	.word	0xfffffffc


//--------------------- .text._Z8myKernelPP6Runner --------------------------
	.section	.text._Z8myKernelPP6Runner,"ax",@progbits
	.align	128
        .global         _Z8myKernelPP6Runner
        .type           _Z8myKernelPP6Runner,@function
        .size           _Z8myKernelPP6Runner,(.L_x_1 - _Z8myKernelPP6Runner)
        .other          _Z8myKernelPP6Runner,@"STO_CUDA_ENTRY STV_DEFAULT"
_Z8myKernelPP6Runner:
.text._Z8myKernelPP6Runner:
[----:B------:R-:W-:Y:S01]  /*0000*/  LDC R1, c[0x0][0x37c] ;  /* 0x0000df00ff017b82 */ /* 0x000fe20000000800 */
[----:B------:R-:W0:Y:S07]  /*0010*/  S2R R5, SR_TID.X ;  /* 0x0000000000057919 */ /* 0x000e2e0000002100 */
[----:B------:R-:W1:Y:S01]  /*0020*/  LDC.64 R2, c[0x0][0x380] ;  /* 0x0000e000ff027b82 */ /* 0x000e620000000a00 */
[----:B------:R-:W0:Y:S01]  /*0030*/  LDCU UR6, c[0x0][0x360] ;  /* 0x00006c00ff0677ac */ /* 0x000e220008000800 */
[----:B------:R-:W0:Y:S01]  /*0040*/  S2R R0, SR_CTAID.X ;  /* 0x0000000000007919 */ /* 0x000e220000002500 */
[----:B------:R-:W2:Y:S01]  /*0050*/  LDCU.64 UR4, c[0x0][0x358] ;  /* 0x00006b00ff0477ac */ /* 0x000ea20008000a00 */
[----:B0-----:R-:W-:-:S04]  /*0060*/  IMAD R5, R0, UR6, R5 ;  /* 0x0000000600057c24 */ /* 0x001fc8000f8e0205 */
[----:B-1----:R-:W-:-:S06]  /*0070*/  IMAD.WIDE R2, R5, 0x8, R2 ;  /* 0x0000000805027825 */ /* 0x002fcc00078e0202 */
[----:B--2---:R-:W2:Y:S04]  /*0080*/  LDG.E.64 R2, desc[UR4][R2.64] ;  /* 0x0000000402027981 */ /* 0x004ea8000c1e1b00 */
[----:B--2---:R-:W2:Y:S04]  /*0090*/  LDG.E R0, desc[UR4][R2.64+0x8] ;  /* 0x0000080402007981 */ /* 0x004ea8000c1e1900 */
[----:B------:R-:W2:Y:S02]  /*00a0*/  LDG.E R5, desc[UR4][R2.64+0x4] ;  /* 0x0000040402057981 */ /* 0x000ea4000c1e1900 */
[----:B--2---:R-:W-:-:S05]  /*00b0*/  IADD3 R5, PT, PT, R0, R5, RZ ;  /* 0x0000000500057210 */ /* 0x004fca0007ffe0ff */
[----:B------:R-:W-:Y:S01]  /*00c0*/  STG.E desc[UR4][R2.64+0x4], R5 ;  /* 0x0000040502007986 */ /* 0x000fe2000c101904 */
[----:B------:R-:W-:Y:S05]  /*00d0*/  EXIT ;  /* 0x000000000000794d */ /* 0x000fea0003800000 */
.L_x_0:
[----:B------:R-:W-:-:S00]  /*00e0*/  BRA `(.L_x_0) ;  /* 0xfffffffc00fc7947 */ /* 0x000fc0000383ffff */
[----:B------:R-:W-:-:S00]  /*00f0*/  NOP ;  /* 0x0000000000007918 */ /* 0x000fc00000000000 */
        /* <DEDUP_REMOVED lines=8> */
.L_x_1:


//--------------------- .nv.shared.reserved.0     --------------------------
	.section	.nv.shared.reserved.0,"aw",@nobits
	.weak		__nv_reservedSMEM_offset_0_alias
	.size		__nv_reservedSMEM_offset_0_alias, 0, 64
	.other		__nv_reservedSMEM_offset_0_alias,@"STO_CUDA_RESERVED_SHARED STV_DEFAULT"
__nv_reservedSMEM_offset_0_alias:
	.zero		0
	.zero		64


//--------------------- .nv.constant0._Z8myKernelPP6Runner --------------------------
	.section	.nv.constant0._Z8myKernelPP6Runner,"a",@progbits
	.sectionflags	@""
	.align	4
.nv.constant0._Z8myKernelPP6Runner:
	.zero		904


//--------------------- SYMBOLS --------------------------

	.type		.nv.reservedSmem.offset0,@object
	.size		.nv.reservedSmem.offset0,0x4
